//
// Generated by NVIDIA NVVM Compiler
//
// Compiler Build ID: CL-36424714
// Cuda compilation tools, release 13.0, V13.0.88
// Based on NVVM 20.0.0
//

.version 9.0
.target sm_100
.address_size 64

	// .globl	_Z23myhistogram256kernel_02PKjPj
// d_bin_data_shared has been demoted

.visible .entry _Z23myhistogram256kernel_02PKjPj(
	.param .u64 .ptr .align 1 _Z23myhistogram256kernel_02PKjPj_param_0,
	.param .u64 .ptr .align 1 _Z23myhistogram256kernel_02PKjPj_param_1
)
{
	.reg .b32 	%r<12>;
	.reg .b64 	%rd<11>;

	ld.param.u64 	%rd1, [_Z23myhistogram256kernel_02PKjPj_param_0];
	ld.param.u64 	%rd2, [_Z23myhistogram256kernel_02PKjPj_param_1];
	cvta.to.global.u64 	%rd3, %rd2;
	cvta.to.global.u64 	%rd4, %rd1;
	mov.u32 	%r1, %ntid.x;
	mov.u32 	%r2, %ctaid.x;
	mov.u32 	%r3, %tid.x;
	mov.u32 	%r4, %ntid.y;
	mov.u32 	%r5, %ctaid.y;
	mov.u32 	%r6, %tid.y;
	mad.lo.s32 	%r7, %r4, %r5, %r6;
	mov.u32 	%r8, %nctaid.x;
	mad.lo.s32 	%r9, %r7, %r8, %r2;
	mad.lo.s32 	%r10, %r9, %r1, %r3;
	mul.wide.u32 	%rd5, %r10, 4;
	add.s64 	%rd6, %rd4, %rd5;
	ld.global.u32 	%rd7, [%rd6];
	shl.b64 	%rd8, %rd7, 2;
	and.b64  	%rd9, %rd8, 1020;
	add.s64 	%rd10, %rd3, %rd9;
	atom.global.add.u32 	%r11, [%rd10], 1;
	ret;

}
	// .globl	_Z23myhistogram256kernel_03PKjPj
.visible .entry _Z23myhistogram256kernel_03PKjPj(
	.param .u64 .ptr .align 1 _Z23myhistogram256kernel_03PKjPj_param_0,
	.param .u64 .ptr .align 1 _Z23myhistogram256kernel_03PKjPj_param_1
)
{
	.reg .b32 	%r<15>;
	.reg .b64 	%rd<17>;

	ld.param.u64 	%rd1, [_Z23myhistogram256kernel_03PKjPj_param_0];
	ld.param.u64 	%rd2, [_Z23myhistogram256kernel_03PKjPj_param_1];
	cvta.to.global.u64 	%rd3, %rd2;
	cvta.to.global.u64 	%rd4, %rd1;
	mov.u32 	%r1, %ntid.x;
	mov.u32 	%r2, %ctaid.x;
	mov.u32 	%r3, %tid.x;
	mov.u32 	%r4, %ntid.y;
	mov.u32 	%r5, %ctaid.y;
	mov.u32 	%r6, %tid.y;
	mad.lo.s32 	%r7, %r4, %r5, %r6;
	mov.u32 	%r8, %nctaid.x;
	mad.lo.s32 	%r9, %r7, %r8, %r2;
	mad.lo.s32 	%r10, %r9, %r1, %r3;
	mul.wide.u32 	%rd5, %r10, 4;
	add.s64 	%rd6, %rd4, %rd5;
	ld.global.u32 	%rd7, [%rd6];
	shl.b64 	%rd8, %rd7, 2;
	and.b64  	%rd9, %rd8, 1020;
	add.s64 	%rd10, %rd3, %rd9;
	atom.global.add.u32 	%r11, [%rd10], 1;
	and.b64  	%rd11, %rd8, 261120;
	add.s64 	%rd12, %rd3, %rd11;
	atom.global.add.u32 	%r12, [%rd12], 8;
	and.b64  	%rd13, %rd8, 66846720;
	add.s64 	%rd14, %rd3, %rd13;
	atom.global.add.u32 	%r13, [%rd14], 16;
	and.b64  	%rd15, %rd8, 17112760320;
	add.s64 	%rd16, %rd3, %rd15;
	atom.global.add.u32 	%r14, [%rd16], 24;
	ret;

}
	// .globl	_Z23myhistogram256kernel_04PKjPj
.visible .entry _Z23myhistogram256kernel_04PKjPj(
	.param .u64 .ptr .align 1 _Z23myhistogram256kernel_04PKjPj_param_0,
	.param .u64 .ptr .align 1 _Z23myhistogram256kernel_04PKjPj_param_1
)
{
	.reg .b32 	%r<31>;
	.reg .b64 	%rd<9>;
	// demoted variable
	.shared .align 4 .b8 d_bin_data_shared[1024];
	ld.param.u64 	%rd1, [_Z23myhistogram256kernel_04PKjPj_param_0];
	ld.param.u64 	%rd2, [_Z23myhistogram256kernel_04PKjPj_param_1];
	cvta.to.global.u64 	%rd3, %rd2;
	cvta.to.global.u64 	%rd4, %rd1;
	mov.u32 	%r1, %ntid.x;
	mov.u32 	%r2, %ctaid.x;
	mov.u32 	%r3, %tid.x;
	mov.u32 	%r4, %ntid.y;
	mov.u32 	%r5, %ctaid.y;
	mov.u32 	%r6, %tid.y;
	mad.lo.s32 	%r7, %r4, %r5, %r6;
	mov.u32 	%r8, %nctaid.x;
	mad.lo.s32 	%r9, %r7, %r8, %r2;
	mad.lo.s32 	%r10, %r9, %r1, %r3;
	shl.b32 	%r11, %r3, 2;
	mov.u32 	%r12, d_bin_data_shared;
	add.s32 	%r13, %r12, %r11;
	mov.b32 	%r14, 0;
	st.shared.u32 	[%r13], %r14;
	mul.wide.u32 	%rd5, %r10, 4;
	add.s64 	%rd6, %rd4, %rd5;
	ld.global.u32 	%r15, [%rd6];
	bar.sync 	0;
	shl.b32 	%r16, %r15, 2;
	and.b32  	%r17, %r16, 1020;
	add.s32 	%r18, %r12, %r17;
	atom.shared.add.u32 	%r19, [%r18], 1;
	and.b32  	%r20, %r16, 261120;
	add.s32 	%r21, %r12, %r20;
	atom.shared.add.u32 	%r22, [%r21], 8;
	and.b32  	%r23, %r16, 66846720;
	add.s32 	%r24, %r12, %r23;
	atom.shared.add.u32 	%r25, [%r24], 16;
	and.b32  	%r26, %r16, -67108864;
	add.s32 	%r27, %r12, %r26;
	atom.shared.add.u32 	%r28, [%r27], 24;
	bar.sync 	0;
	mul.wide.u32 	%rd7, %r3, 4;
	add.s64 	%rd8, %rd3, %rd7;
	ld.shared.u32 	%r29, [%r13];
	atom.global.add.u32 	%r30, [%rd8], %r29;
	ret;

}


// ===== COMPILED SASS (sm_100) =====

	.target	sm_100

	.elftype	@"ET_EXEC"


//--------------------- .note.nv.tkinfo           --------------------------
	.section	.note.nv.tkinfo,"",@"SHT_NOTE"
	.sectionflags	@"SHF_NOTE_NV_TKINFO"
	.tkinfo
        /*0018*/ 	.word	0x00000002
        /*0030*/ 	.string	""
        /*0030*/ 	.string	"ptxas"
        /*0030*/ 	.string	"Cuda compilation tools, release 13.0, V13.0.88"
        /*0030*/ 	.string	"Build cuda_13.0.r13.0/compiler.36424714_0"
        /*0030*/ 	.string	"-arch sm_100 -m 64 "



//--------------------- .note.nv.cuinfo           --------------------------
	.section	.note.nv.cuinfo,"",@"SHT_NOTE"
	.sectionflags	@"SHF_NOTE_NV_CUINFO"
        /*0018*/ 	.short	0x0002
        /*001a*/ 	.short	0x0064
        /*001c*/ 	.short	0x0082
	.zero		2


//--------------------- .nv.info                  --------------------------
	.section	.nv.info,"",@"SHT_CUDA_INFO"
	.align	4


	//----- nvinfo : EIATTR_REGCOUNT
	.align		4
        /*0000*/ 	.byte	0x04, 0x2f
        /*0002*/ 	.short	(.L_1 - .L_0)
	.align		4
.L_0:
        /*0004*/ 	.word	index@(_Z23myhistogram256kernel_02PKjPj)
        /*0008*/ 	.word	0x0000000c


	//----- nvinfo : EIATTR_FRAME_SIZE
	.align		4
.L_1:
        /*000c*/ 	.byte	0x04, 0x11
        /*000e*/ 	.short	(.L_3 - .L_2)
	.align		4
.L_2:
        /*0010*/ 	.word	index@(_Z23myhistogram256kernel_02PKjPj)
        /*0014*/ 	.word	0x00000000


	//----- nvinfo : EIATTR_REGCOUNT
	.align		4
.L_3:
        /*0018*/ 	.byte	0x04, 0x2f
        /*001a*/ 	.short	(.L_5 - .L_4)
	.align		4
.L_4:
        /*001c*/ 	.word	index@(_Z23myhistogram256kernel_03PKjPj)
        /*0020*/ 	.word	0x00000010


	//----- nvinfo : EIATTR_FRAME_SIZE
	.align		4
.L_5:
        /*0024*/ 	.byte	0x04, 0x11
        /*0026*/ 	.short	(.L_7 - .L_6)
	.align		4
.L_6:
        /*0028*/ 	.word	index@(_Z23myhistogram256kernel_03PKjPj)
        /*002c*/ 	.word	0x00000000


	//----- nvinfo : EIATTR_REGCOUNT
	.align		4
.L_7:
        /*0030*/ 	.byte	0x04, 0x2f
        /*0032*/ 	.short	(.L_9 - .L_8)
	.align		4
.L_8:
        /*0034*/ 	.word	index@(_Z23myhistogram256kernel_04PKjPj)
        /*0038*/ 	.word	0x00000012


	//----- nvinfo : EIATTR_FRAME_SIZE
	.align		4
.L_9:
        /*003c*/ 	.byte	0x04, 0x11
        /*003e*/ 	.short	(.L_11 - .L_10)
	.align		4
.L_10:
        /*0040*/ 	.word	index@(_Z23myhistogram256kernel_04PKjPj)
        /*0044*/ 	.word	0x00000000


	//----- nvinfo : EIATTR_MIN_STACK_SIZE
	.align		4
.L_11:
        /*0048*/ 	.byte	0x04, 0x12
        /*004a*/ 	.short	(.L_13 - .L_12)
	.align		4
.L_12:
        /*004c*/ 	.word	index@(_Z23myhistogram256kernel_04PKjPj)
        /*0050*/ 	.word	0x00000000


	//----- nvinfo : EIATTR_MIN_STACK_SIZE
	.align		4
.L_13:
        /*0054*/ 	.byte	0x04, 0x12
        /*0056*/ 	.short	(.L_15 - .L_14)
	.align		4
.L_14:
        /*0058*/ 	.word	index@(_Z23myhistogram256kernel_03PKjPj)
        /*005c*/ 	.word	0x00000000


	//----- nvinfo : EIATTR_MIN_STACK_SIZE
	.align		4
.L_15:
        /*0060*/ 	.byte	0x04, 0x12
        /*0062*/ 	.short	(.L_17 - .L_16)
	.align		4
.L_16:
        /*0064*/ 	.word	index@(_Z23myhistogram256kernel_02PKjPj)
        /*0068*/ 	.word	0x00000000
.L_17:


//--------------------- .nv.compat                --------------------------
	.section	.nv.compat,"",@"SHT_CUDA_COMPAT_INFO"
	.align	4
        /*0000*/ 	.byte	0x02, 0x09, 0x00, 0x00, 0x02, 0x02, 0x01, 0x00, 0x02, 0x05, 0x05, 0x00, 0x03, 0x07, 0x01, 0x01
        /*0010*/ 	.byte	0x02, 0x03, 0x00, 0x00, 0x02, 0x06, 0x01, 0x00, 0x04, 0x0b, 0x08, 0x00, 0x09, 0x00, 0x00, 0x00
        /*0020*/ 	.byte	0x00, 0x00, 0x00, 0x00


//--------------------- .nv.info._Z23myhistogram256kernel_04PKjPj --------------------------
	.section	.nv.info._Z23myhistogram256kernel_04PKjPj,"",@"SHT_CUDA_INFO"
	.sectionflags	@""
	.align	4


	//----- nvinfo : EIATTR_CUDA_API_VERSION
	.align		4
        /*0000*/ 	.byte	0x04, 0x37
        /*0002*/ 	.short	(.L_19 - .L_18)
.L_18:
        /*0004*/ 	.word	0x00000082


	//----- nvinfo : EIATTR_KPARAM_INFO
	.align		4
.L_19:
        /*0008*/ 	.byte	0x04, 0x17
        /*000a*/ 	.short	(.L_21 - .L_20)
.L_20:
        /*000c*/ 	.word	0x00000000
        /*0010*/ 	.short	0x0001
        /*0012*/ 	.short	0x0008
        /*0014*/ 	.byte	0x00, 0xf5, 0x21, 0x00


	//----- nvinfo : EIATTR_KPARAM_INFO
	.align		4
.L_21:
        /*0018*/ 	.byte	0x04, 0x17
        /*001a*/ 	.short	(.L_23 - .L_22)
.L_22:
        /*001c*/ 	.word	0x00000000
        /*0020*/ 	.short	0x0000
        /*0022*/ 	.short	0x0000
        /*0024*/ 	.byte	0x00, 0xf5, 0x21, 0x00


	//----- nvinfo : EIATTR_SPARSE_MMA_MASK
	.align		4
.L_23:
        /*0028*/ 	.byte	0x03, 0x50
        /*002a*/ 	.short	0x0000


	//----- nvinfo : EIATTR_MAXREG_COUNT
	.align		4
        /*002c*/ 	.byte	0x03, 0x1b
        /*002e*/ 	.short	0x00ff


	//----- nvinfo : EIATTR_NUM_BARRIERS
	.align		4
        /*0030*/ 	.byte	0x02, 0x4c
        /*0032*/ 	.byte	0x01
	.zero		1


	//----- nvinfo : EIATTR_MERCURY_ISA_VERSION
	.align		4
        /*0034*/ 	.byte	0x03, 0x5f
        /*0036*/ 	.short	0x0101


	//----- nvinfo : EIATTR_VRC_CTA_INIT_COUNT
	.align		4
        /*0038*/ 	.byte	0x02, 0x4a
	.zero		1
	.zero		1


	//----- nvinfo : EIATTR_EXIT_INSTR_OFFSETS
	.align		4
        /*003c*/ 	.byte	0x04, 0x1c
        /*003e*/ 	.short	(.L_25 - .L_24)


	//   ....[0]....
.L_24:
        /*0040*/ 	.word	0x00000260


	//----- nvinfo : EIATTR_CBANK_PARAM_SIZE
	.align		4
.L_25:
        /*0044*/ 	.byte	0x03, 0x19
        /*0046*/ 	.short	0x0010


	//----- nvinfo : EIATTR_PARAM_CBANK
	.align		4
        /*0048*/ 	.byte	0x04, 0x0a
        /*004a*/ 	.short	(.L_27 - .L_26)
	.align		4
.L_26:
        /*004c*/ 	.word	index@(.nv.constant0._Z23myhistogram256kernel_04PKjPj)
        /*0050*/ 	.short	0x0380
        /*0052*/ 	.short	0x0010


	//----- nvinfo : EIATTR_SW_WAR
	.align		4
.L_27:
        /*0054*/ 	.byte	0x04, 0x36
        /*0056*/ 	.short	(.L_29 - .L_28)
.L_28:
        /*0058*/ 	.word	0x00000008
.L_29:


//--------------------- .nv.info._Z23myhistogram256kernel_03PKjPj --------------------------
	.section	.nv.info._Z23myhistogram256kernel_03PKjPj,"",@"SHT_CUDA_INFO"
	.sectionflags	@""
	.align	4


	//----- nvinfo : EIATTR_CUDA_API_VERSION
	.align		4
        /*0000*/ 	.byte	0x04, 0x37
        /*0002*/ 	.short	(.L_31 - .L_30)
.L_30:
        /*0004*/ 	.word	0x00000082


	//----- nvinfo : EIATTR_KPARAM_INFO
	.align		4
.L_31:
        /*0008*/ 	.byte	0x04, 0x17
        /*000a*/ 	.short	(.L_33 - .L_32)
.L_32:
        /*000c*/ 	.word	0x00000000
        /*0010*/ 	.short	0x0001
        /*0012*/ 	.short	0x0008
        /*0014*/ 	.byte	0x00, 0xf5, 0x21, 0x00


	//----- nvinfo : EIATTR_KPARAM_INFO
	.align		4
.L_33:
        /*0018*/ 	.byte	0x04, 0x17
        /*001a*/ 	.short	(.L_35 - .L_34)
.L_34:
        /*001c*/ 	.word	0x00000000
        /*0020*/ 	.short	0x0000
        /*0022*/ 	.short	0x0000
        /*0024*/ 	.byte	0x00, 0xf5, 0x21, 0x00


	//----- nvinfo : EIATTR_SPARSE_MMA_MASK
	.align		4
.L_35:
        /*0028*/ 	.byte	0x03, 0x50
        /*002a*/ 	.short	0x0000


	//----- nvinfo : EIATTR_MAXREG_COUNT
	.align		4
        /*002c*/ 	.byte	0x03, 0x1b
        /*002e*/ 	.short	0x00ff


	//----- nvinfo : EIATTR_MERCURY_ISA_VERSION
	.align		4
        /*0030*/ 	.byte	0x03, 0x5f
        /*0032*/ 	.short	0x0101


	//----- nvinfo : EIATTR_VRC_CTA_INIT_COUNT
	.align		4
        /*0034*/ 	.byte	0x02, 0x4a
	.zero		1
	.zero		1


	//----- nvinfo : EIATTR_EXIT_INSTR_OFFSETS
	.align		4
        /*0038*/ 	.byte	0x04, 0x1c
        /*003a*/ 	.short	(.L_37 - .L_36)


	//   ....[0]....
.L_36:
        /*003c*/ 	.word	0x00000270


	//----- nvinfo : EIATTR_CBANK_PARAM_SIZE
	.align		4
.L_37:
        /*0040*/ 	.byte	0x03, 0x19
        /*0042*/ 	.short	0x0010


	//----- nvinfo : EIATTR_PARAM_CBANK
	.align		4
        /*0044*/ 	.byte	0x04, 0x0a
        /*0046*/ 	.short	(.L_39 - .L_38)
	.align		4
.L_38:
        /*0048*/ 	.word	index@(.nv.constant0._Z23myhistogram256kernel_03PKjPj)
        /*004c*/ 	.short	0x0380
        /*004e*/ 	.short	0x0010


	//----- nvinfo : EIATTR_SW_WAR
	.align		4
.L_39:
        /*0050*/ 	.byte	0x04, 0x36
        /*0052*/ 	.short	(.L_41 - .L_40)
.L_40:
        /*0054*/ 	.word	0x00000008
.L_41:


//--------------------- .nv.info._Z23myhistogram256kernel_02PKjPj --------------------------
	.section	.nv.info._Z23myhistogram256kernel_02PKjPj,"",@"SHT_CUDA_INFO"
	.sectionflags	@""
	.align	4


	//----- nvinfo : EIATTR_CUDA_API_VERSION
	.align		4
        /*0000*/ 	.byte	0x04, 0x37
        /*0002*/ 	.short	(.L_43 - .L_42)
.L_42:
        /*0004*/ 	.word	0x00000082


	//----- nvinfo : EIATTR_KPARAM_INFO
	.align		4
.L_43:
        /*0008*/ 	.byte	0x04, 0x17
        /*000a*/ 	.short	(.L_45 - .L_44)
.L_44:
        /*000c*/ 	.word	0x00000000
        /*0010*/ 	.short	0x0001
        /*0012*/ 	.short	0x0008
        /*0014*/ 	.byte	0x00, 0xf5, 0x21, 0x00


	//----- nvinfo : EIATTR_KPARAM_INFO
	.align		4
.L_45:
        /*0018*/ 	.byte	0x04, 0x17
        /*001a*/ 	.short	(.L_47 - .L_46)
.L_46:
        /*001c*/ 	.word	0x00000000
        /*0020*/ 	.short	0x0000
        /*0022*/ 	.short	0x0000
        /*0024*/ 	.byte	0x00, 0xf5, 0x21, 0x00


	//----- nvinfo : EIATTR_SPARSE_MMA_MASK
	.align		4
.L_47:
        /*0028*/ 	.byte	0x03, 0x50
        /*002a*/ 	.short	0x0000


	//----- nvinfo : EIATTR_MAXREG_COUNT
	.align		4
        /*002c*/ 	.byte	0x03, 0x1b
        /*002e*/ 	.short	0x00ff


	//----- nvinfo : EIATTR_MERCURY_ISA_VERSION
	.align		4
        /*0030*/ 	.byte	0x03, 0x5f
        /*0032*/ 	.short	0x0101


	//----- nvinfo : EIATTR_VRC_CTA_INIT_COUNT
	.align		4
        /*0034*/ 	.byte	0x02, 0x4a
	.zero		1
	.zero		1


	//----- nvinfo : EIATTR_EXIT_INSTR_OFFSETS
	.align		4
        /*0038*/ 	.byte	0x04, 0x1c
        /*003a*/ 	.short	(.L_49 - .L_48)


	//   ....[0]....
.L_48:
        /*003c*/ 	.word	0x00000160


	//----- nvinfo : EIATTR_CBANK_PARAM_SIZE
	.align		4
.L_49:
        /*0040*/ 	.byte	0x03, 0x19
        /*0042*/ 	.short	0x0010


	//----- nvinfo : EIATTR_PARAM_CBANK
	.align		4
        /*0044*/ 	.byte	0x04, 0x0a
        /*0046*/ 	.short	(.L_51 - .L_50)
	.align		4
.L_50:
        /*0048*/ 	.word	index@(.nv.constant0._Z23myhistogram256kernel_02PKjPj)
        /*004c*/ 	.short	0x0380
        /*004e*/ 	.short	0x0010


	//----- nvinfo : EIATTR_SW_WAR
	.align		4
.L_51:
        /*0050*/ 	.byte	0x04, 0x36
        /*0052*/ 	.short	(.L_53 - .L_52)
.L_52:
        /*0054*/ 	.word	0x00000008
.L_53:


//--------------------- .nv.callgraph             --------------------------
	.section	.nv.callgraph,"",@"SHT_CUDA_CALLGRAPH"
	.align	4
	.sectionentsize	8
	.align		4
        /*0000*/ 	.word	0x00000000
	.align		4
        /*0004*/ 	.word	0xffffffff
	.align		4
        /*0008*/ 	.word	0x00000000
	.align		4
        /*000c*/ 	.word	0xfffffffe
	.align		4
        /*0010*/ 	.word	0x00000000
	.align		4
        /*0014*/ 	.word	0xfffffffd
	.align		4
        /*0018*/ 	.word	0x00000000
	.align		4
        /*001c*/ 	.word	0xfffffffc


//--------------------- .text._Z23myhistogram256kernel_04PKjPj --------------------------
	.section	.text._Z23myhistogram256kernel_04PKjPj,"ax",@progbits
	.align	128
        .global         _Z23myhistogram256kernel_04PKjPj
        .type           _Z23myhistogram256kernel_04PKjPj,@function
        .size           _Z23myhistogram256kernel_04PKjPj,(.L_x_3 - _Z23myhistogram256kernel_04PKjPj)
        .other          _Z23myhistogram256kernel_04PKjPj,@"STO_CUDA_ENTRY STV_DEFAULT"
_Z23myhistogram256kernel_04PKjPj:
.text._Z23myhistogram256kernel_04PKjPj:
[----:B------:R-:W-:Y:S01]  /*0000*/  LDC R1, c[0x0][0x37c] ;  /* 0x0000df00ff017b82 */ /* 0x000fe20000000800 */
[----:B------:R-:W0:Y:S01]  /*0010*/  S2R R0, SR_CTAID.Y ;  /* 0x0000000000007919 */ /* 0x000e220000002600 */
[----:B------:R-:W1:Y:S06]  /*0020*/  LDCU UR4, c[0x0][0x360] ;  /* 0x00006c00ff0477ac */ /* 0x000e6c0008000800 */
[----:B------:R-:W2:Y:S01]  /*0030*/  S2UR UR5, SR_CTAID.X ;  /* 0x00000000000579c3 */ /* 0x000ea20000002500 */
[----:B------:R-:W0:Y:S01]  /*0040*/  S2R R5, SR_TID.Y ;  /* 0x0000000000057919 */ /* 0x000e220000002200 */
[----:B------:R-:W0:Y:S01]  /*0050*/  LDCU UR8, c[0x0][0x364] ;  /* 0x00006c80ff0877ac */ /* 0x000e220008000800 */
[----:B------:R-:W1:Y:S01]  /*0060*/  S2R R11, SR_TID.X ;  /* 0x00000000000b7919 */ /* 0x000e620000002100 */
[----:B------:R-:W3:Y:S04]  /*0070*/  LDCU.64 UR6, c[0x0][0x358] ;  /* 0x00006b00ff0677ac */ /* 0x000ee80008000a00 */
[----:B------:R-:W2:Y:S08]  /*0080*/  LDC R7, c[0x0][0x370] ;  /* 0x0000dc00ff077b82 */ /* 0x000eb00000000800 */
[----:B------:R-:W4:Y:S01]  /*0090*/  LDC.64 R2, c[0x0][0x380] ;  /* 0x0000e000ff027b82 */ /* 0x000f220000000a00 */
[----:B0-----:R-:W-:-:S04]  /*00a0*/  IMAD R0, R0, UR8, R5 ;  /* 0x0000000800007c24 */ /* 0x001fc8000f8e0205 */
[----:B--2---:R-:W-:-:S04]  /*00b0*/  IMAD R0, R0, R7, UR5 ;  /* 0x0000000500007e24 */ /* 0x004fc8000f8e0207 */
[----:B-1----:R-:W-:-:S04]  /*00c0*/  IMAD R5, R0, UR4, R11 ;  /* 0x0000000400057c24 */ /* 0x002fc8000f8e020b */
[----:B----4-:R-:W-:-:S06]  /*00d0*/  IMAD.WIDE.U32 R2, R5, 0x4, R2 ;  /* 0x0000000405027825 */ /* 0x010fcc00078e0002 */
[----:B---3--:R-:W2:Y:S01]  /*00e0*/  LDG.E R2, desc[UR6][R2.64] ;  /* 0x0000000602027981 */ /* 0x008ea2000c1e1900 */
[----:B------:R-:W0:Y:S01]  /*00f0*/  S2UR UR5, SR_CgaCtaId ;  /* 0x00000000000579c3 */ /* 0x000e220000008800 */
[----:B------:R-:W-:Y:S01]  /*0100*/  UMOV UR4, 0x400 ;  /* 0x0000040000047882 */ /* 0x000fe20000000000 */
[----:B------:R-:W-:Y:S02]  /*0110*/  HFMA2 R8, -RZ, RZ, 0, 9.5367431640625e-07 ;  /* 0x00000010ff087431 */ /* 0x000fe400000001ff */
[----:B------:R-:W-:Y:S01]  /*0120*/  IMAD.MOV.U32 R13, RZ, RZ, 0x8 ;  /* 0x00000008ff0d7424 */ /* 0x000fe200078e00ff */
[----:B------:R-:W-:Y:S01]  /*0130*/  MOV R15, 0x18 ;  /* 0x00000018000f7802 */ /* 0x000fe20000000f00 */
[----:B0-----:R-:W-:-:S06]  /*0140*/  ULEA UR4, UR5, UR4, 0x18 ;  /* 0x0000000405047291 */ /* 0x001fcc000f8ec0ff */
[----:B------:R-:W-:-:S05]  /*0150*/  LEA R0, R11, UR4, 0x2 ;  /* 0x000000040b007c11 */ /* 0x000fca000f8e10ff */
[----:B------:R-:W-:Y:S01]  /*0160*/  STS [R0], RZ ;  /* 0x000000ff00007388 */ /* 0x000fe20000000800 */
[----:B------:R-:W-:Y:S01]  /*0170*/  BAR.SYNC.DEFER_BLOCKING 0x0 ;  /* 0x0000000000007b1d */ /* 0x000fe20000010000 */
[----:B--2---:R-:W-:-:S07]  /*0180*/  IMAD.SHL.U32 R4, R2, 0x4, RZ ;  /* 0x0000000402047824 */ /* 0x004fce00078e00ff */
[----:B------:R-:W0:Y:S01]  /*0190*/  LDC.64 R2, c[0x0][0x388] ;  /* 0x0000e200ff027b82 */ /* 0x000e220000000a00 */
[C---:B------:R-:W-:Y:S02]  /*01a0*/  LOP3.LUT R5, R4.reuse, 0x3fc, RZ, 0xc0, !PT ;  /* 0x000003fc04057812 */ /* 0x040fe400078ec0ff */
[C---:B------:R-:W-:Y:S02]  /*01b0*/  LOP3.LUT R6, R4.reuse, 0x3fc00, RZ, 0xc0, !PT ;  /* 0x0003fc0004067812 */ /* 0x040fe400078ec0ff */
[C---:B------:R-:W-:Y:S01]  /*01c0*/  LOP3.LUT R7, R4.reuse, 0x3fc0000, RZ, 0xc0, !PT ;  /* 0x03fc000004077812 */ /* 0x040fe200078ec0ff */
[----:B------:R-:W-:Y:S01]  /*01d0*/  ATOMS.POPC.INC.32 RZ, [R5+UR4] ;  /* 0x0000000005ff7f8c */ /* 0x000fe2000d800004 */
[----:B------:R-:W-:-:S03]  /*01e0*/  LOP3.LUT R4, R4, 0xfc000000, RZ, 0xc0, !PT ;  /* 0xfc00000004047812 */ /* 0x000fc600078ec0ff */
[----:B------:R-:W-:Y:S04]  /*01f0*/  ATOMS.ADD RZ, [R6+UR4], R13 ;  /* 0x0000000d06ff798c */ /* 0x000fe80008000004 */
[----:B------:R-:W-:Y:S04]  /*0200*/  ATOMS.ADD RZ, [R7+UR4], R8 ;  /* 0x0000000807ff798c */ /* 0x000fe80008000004 */
[----:B------:R-:W-:Y:S01]  /*0210*/  ATOMS.ADD RZ, [R4+UR4], R15 ;  /* 0x0000000f04ff798c */ /* 0x000fe20008000004 */
[----:B------:R-:W-:Y:S01]  /*0220*/  BAR.SYNC.DEFER_BLOCKING 0x0 ;  /* 0x0000000000007b1d */ /* 0x000fe20000010000 */
[----:B0-----:R-:W-:-:S05]  /*0230*/  IMAD.WIDE.U32 R2, R11, 0x4, R2 ;  /* 0x000000040b027825 */ /* 0x001fca00078e0002 */
[----:B------:R-:W0:Y:S04]  /*0240*/  LDS R9, [R0] ;  /* 0x0000000000097984 */ /* 0x000e280000000800 */
[----:B0-----:R-:W-:Y:S01]  /*0250*/  REDG.E.ADD.STRONG.GPU desc[UR6][R2.64], R9 ;  /* 0x000000090200798e */ /* 0x001fe2000c12e106 */
[----:B------:R-:W-:Y:S05]  /*0260*/  EXIT ;  /* 0x000000000000794d */ /* 0x000fea0003800000 */
.L_x_0:
[----:B------:R-:W-:-:S00]  /*0270*/  BRA `(.L_x_0) ;  /* 0xfffffffc00fc7947 */ /* 0x000fc0000383ffff */
[----:B------:R-:W-:-:S00]  /*0280*/  NOP ;  /* 0x0000000000007918 */ /* 0x000fc00000000000 */
[----:B------:R-:W-:-:S00]  /*0290*/  NOP ;  /* 0x0000000000007918 */ /* 0x000fc00000000000 */
[----:B------:R-:W-:-:S00]  /*02a0*/  NOP ;  /* 0x0000000000007918 */ /* 0x000fc00000000000 */
[----:B------:R-:W-:-:S00]  /*02b0*/  NOP ;  /* 0x0000000000007918 */ /* 0x000fc00000000000 */
[----:B------:R-:W-:-:S00]  /*02c0*/  NOP ;  /* 0x0000000000007918 */ /* 0x000fc00000000000 */
[----:B------:R-:W-:-:S00]  /*02d0*/  NOP ;  /* 0x0000000000007918 */ /* 0x000fc00000000000 */
[----:B------:R-:W-:-:S00]  /*02e0*/  NOP ;  /* 0x0000000000007918 */ /* 0x000fc00000000000 */
[----:B------:R-:W-:-:S00]  /*02f0*/  NOP ;  /* 0x0000000000007918 */ /* 0x000fc00000000000 */
.L_x_3:


//--------------------- .text._Z23myhistogram256kernel_03PKjPj --------------------------
	.section	.text._Z23myhistogram256kernel_03PKjPj,"ax",@progbits
	.align	128
        .global         _Z23myhistogram256kernel_03PKjPj
        .type           _Z23myhistogram256kernel_03PKjPj,@function
        .size           _Z23myhistogram256kernel_03PKjPj,(.L_x_4 - _Z23myhistogram256kernel_03PKjPj)
        .other          _Z23myhistogram256kernel_03PKjPj,@"STO_CUDA_ENTRY STV_DEFAULT"
_Z23myhistogram256kernel_03PKjPj:
.text._Z23myhistogram256kernel_03PKjPj:
        /* <DEDUP_REMOVED lines=12> */
[----:B-1----:R-:W-:Y:S01]  /*00c0*/  IMAD R5, R0, UR6, R5 ;  /* 0x0000000600057c24 */ /* 0x002fe2000f8e0205 */
[----:B------:R-:W0:Y:S03]  /*00d0*/  LDCU.64 UR6, c[0x0][0x388] ;  /* 0x00007100ff0677ac */ /* 0x000e260008000a00 */
[----:B----4-:R-:W-:-:S06]  /*00e0*/  IMAD.WIDE.U32 R2, R5, 0x4, R2 ;  /* 0x0000000405027825 */ /* 0x010fcc00078e0002 */
[----:B---3--:R-:W2:Y:S01]  /*00f0*/  LDG.E R2, desc[UR4][R2.64] ;  /* 0x0000000402027981 */ /* 0x008ea2000c1e1900 */
[----:B------:R-:W-:Y:S02]  /*0100*/  IMAD.MOV.U32 R11, RZ, RZ, 0x1 ;  /* 0x00000001ff0b7424 */ /* 0x000fe400078e00ff */
[----:B------:R-:W-:Y:S02]  /*0110*/  IMAD.MOV.U32 R13, RZ, RZ, 0x8 ;  /* 0x00000008ff0d7424 */ /* 0x000fe400078e00ff */
[----:B--2---:R-:W-:Y:S01]  /*0120*/  IMAD.SHL.U32 R0, R2, 0x4, RZ ;  /* 0x0000000402007824 */ /* 0x004fe200078e00ff */
[----:B------:R-:W-:-:S04]  /*0130*/  SHF.R.U32.HI R6, RZ, 0x1e, R2 ;  /* 0x0000001eff067819 */ /* 0x000fc80000011602 */
[C---:B------:R-:W-:Y:S02]  /*0140*/  LOP3.LUT R4, R0.reuse, 0x3fc, RZ, 0xc0, !PT ;  /* 0x000003fc00047812 */ /* 0x040fe400078ec0ff */
[----:B------:R-:W-:Y:S02]  /*0150*/  LOP3.LUT R9, R0, 0x3fc00, RZ, 0xc0, !PT ;  /* 0x0003fc0000097812 */ /* 0x000fe400078ec0ff */
[----:B0-----:R-:W-:Y:S02]  /*0160*/  IADD3 R4, P0, PT, R4, UR6, RZ ;  /* 0x0000000604047c10 */ /* 0x001fe4000ff1e0ff */
[C---:B------:R-:W-:Y:S02]  /*0170*/  LOP3.LUT R7, R0.reuse, 0x3fc0000, RZ, 0xc0, !PT ;  /* 0x03fc000000077812 */ /* 0x040fe400078ec0ff */
[----:B------:R-:W-:Y:S01]  /*0180*/  LOP3.LUT R8, R0, 0xfc000000, RZ, 0xc0, !PT ;  /* 0xfc00000000087812 */ /* 0x000fe200078ec0ff */
[----:B------:R-:W-:Y:S01]  /*0190*/  IMAD.X R5, RZ, RZ, UR7, P0 ;  /* 0x00000007ff057e24 */ /* 0x000fe200080e06ff */
[----:B------:R-:W-:-:S02]  /*01a0*/  LOP3.LUT R0, R6, 0x3, RZ, 0xc0, !PT ;  /* 0x0000000306007812 */ /* 0x000fc400078ec0ff */
[----:B------:R-:W-:Y:S02]  /*01b0*/  IADD3 R2, P0, PT, R9, UR6, RZ ;  /* 0x0000000609027c10 */ /* 0x000fe4000ff1e0ff */
[----:B------:R-:W-:Y:S01]  /*01c0*/  IADD3 R6, P1, PT, R7, UR6, RZ ;  /* 0x0000000607067c10 */ /* 0x000fe2000ff3e0ff */
[----:B------:R0:W-:Y:S01]  /*01d0*/  REDG.E.ADD.STRONG.GPU desc[UR4][R4.64], R11 ;  /* 0x0000000b0400798e */ /* 0x0001e2000c12e104 */
[----:B------:R-:W-:Y:S02]  /*01e0*/  IADD3 R8, P2, PT, R8, UR6, RZ ;  /* 0x0000000608087c10 */ /* 0x000fe4000ff5e0ff */
[----:B------:R-:W-:Y:S01]  /*01f0*/  IADD3.X R3, PT, PT, RZ, UR7, RZ, P0, !PT ;  /* 0x00000007ff037c10 */ /* 0x000fe200087fe4ff */
[----:B------:R-:W-:Y:S01]  /*0200*/  IMAD.X R7, RZ, RZ, UR7, P1 ;  /* 0x00000007ff077e24 */ /* 0x000fe200088e06ff */
[----:B------:R-:W-:-:S03]  /*0210*/  IADD3.X R9, PT, PT, R0, UR7, RZ, P2, !PT ;  /* 0x0000000700097c10 */ /* 0x000fc600097fe4ff */
[----:B------:R-:W-:Y:S01]  /*0220*/  REDG.E.ADD.STRONG.GPU desc[UR4][R2.64], R13 ;  /* 0x0000000d0200798e */ /* 0x000fe2000c12e104 */
[----:B0-----:R-:W-:Y:S02]  /*0230*/  HFMA2 R11, -RZ, RZ, 0, 1.430511474609375e-06 ;  /* 0x00000018ff0b7431 */ /* 0x001fe400000001ff */
[----:B------:R-:W-:-:S05]  /*0240*/  IMAD.MOV.U32 R5, RZ, RZ, 0x10 ;  /* 0x00000010ff057424 */ /* 0x000fca00078e00ff */
[----:B------:R-:W-:Y:S04]  /*0250*/  REDG.E.ADD.STRONG.GPU desc[UR4][R6.64], R5 ;  /* 0x000000050600798e */ /* 0x000fe8000c12e104 */
[----:B------:R-:W-:Y:S01]  /*0260*/  REDG.E.ADD.STRONG.GPU desc[UR4][R8.64], R11 ;  /* 0x0000000b0800798e */ /* 0x000fe2000c12e104 */
[----:B------:R-:W-:Y:S05]  /*0270*/  EXIT ;  /* 0x000000000000794d */ /* 0x000fea0003800000 */
.L_x_1:
        /* <DEDUP_REMOVED lines=16> */
.L_x_4:


//--------------------- .text._Z23myhistogram256kernel_02PKjPj --------------------------
	.section	.text._Z23myhistogram256kernel_02PKjPj,"ax",@progbits
	.align	128
        .global         _Z23myhistogram256kernel_02PKjPj
        .type           _Z23myhistogram256kernel_02PKjPj,@function
        .size           _Z23myhistogram256kernel_02PKjPj,(.L_x_5 - _Z23myhistogram256kernel_02PKjPj)
        .other          _Z23myhistogram256kernel_02PKjPj,@"STO_CUDA_ENTRY STV_DEFAULT"
_Z23myhistogram256kernel_02PKjPj:
.text._Z23myhistogram256kernel_02PKjPj:
        /* <DEDUP_REMOVED lines=16> */
[----:B------:R-:W-:Y:S01]  /*0100*/  HFMA2 R7, -RZ, RZ, 0, 5.9604644775390625e-08 ;  /* 0x00000001ff077431 */ /* 0x000fe200000001ff */
[----:B--2---:R-:W-:-:S04]  /*0110*/  SHF.L.U32 R0, R2, 0x2, RZ ;  /* 0x0000000202007819 */ /* 0x004fc800000006ff */
[----:B------:R-:W-:-:S04]  /*0120*/  LOP3.LUT R0, R0, 0x3fc, RZ, 0xc0, !PT ;  /* 0x000003fc00007812 */ /* 0x000fc800078ec0ff */
[----:B0-----:R-:W-:-:S04]  /*0130*/  IADD3 R4, P0, PT, R0, UR6, RZ ;  /* 0x0000000600047c10 */ /* 0x001fc8000ff1e0ff */
[----:B------:R-:W-:-:S05]  /*0140*/  IADD3.X R5, PT, PT, RZ, UR7, RZ, P0, !PT ;  /* 0x00000007ff057c10 */ /* 0x000fca00087fe4ff */
[----:B------:R-:W-:Y:S01]  /*0150*/  REDG.E.ADD.STRONG.GPU desc[UR4][R4.64], R7 ;  /* 0x000000070400798e */ /* 0x000fe2000c12e104 */
[----:B------:R-:W-:Y:S05]  /*0160*/  EXIT ;  /* 0x000000000000794d */ /* 0x000fea0003800000 */
.L_x_2:
        /* <DEDUP_REMOVED lines=9> */
.L_x_5:


//--------------------- .nv.shared._Z23myhistogram256kernel_04PKjPj --------------------------
	.section	.nv.shared._Z23myhistogram256kernel_04PKjPj,"aw",@nobits
	.sectionflags	@""
	.align	4
.nv.shared._Z23myhistogram256kernel_04PKjPj:
	.zero		2048


//--------------------- .nv.shared.reserved.0     --------------------------
	.section	.nv.shared.reserved.0,"aw",@nobits
	.weak		__nv_reservedSMEM_offset_0_alias
	.size		__nv_reservedSMEM_offset_0_alias, 0, 64
	.other		__nv_reservedSMEM_offset_0_alias,@"STO_CUDA_RESERVED_SHARED STV_DEFAULT"
__nv_reservedSMEM_offset_0_alias:
	.zero		0
	.zero		64


//--------------------- .nv.constant0._Z23myhistogram256kernel_04PKjPj --------------------------
	.section	.nv.constant0._Z23myhistogram256kernel_04PKjPj,"a",@progbits
	.sectionflags	@""
	.align	4
.nv.constant0._Z23myhistogram256kernel_04PKjPj:
	.zero		912


//--------------------- .nv.constant0._Z23myhistogram256kernel_03PKjPj --------------------------
	.section	.nv.constant0._Z23myhistogram256kernel_03PKjPj,"a",@progbits
	.sectionflags	@""
	.align	4
.nv.constant0._Z23myhistogram256kernel_03PKjPj:
	.zero		912


//--------------------- .nv.constant0._Z23myhistogram256kernel_02PKjPj --------------------------
	.section	.nv.constant0._Z23myhistogram256kernel_02PKjPj,"a",@progbits
	.sectionflags	@""
	.align	4
.nv.constant0._Z23myhistogram256kernel_02PKjPj:
	.zero		912


//--------------------- SYMBOLS --------------------------

	.type		.nv.reservedSmem.offset0,@object
	.size		.nv.reservedSmem.offset0,0x4
	.type		.nv.reservedSmem.cap,@object
	.size		.nv.reservedSmem.cap,0x4
